//
// Generated by NVIDIA NVVM Compiler
//
// Compiler Build ID: CL-36424714
// Cuda compilation tools, release 13.0, V13.0.88
// Based on NVVM 20.0.0
//

.version 9.0
.target sm_100
.address_size 64

	// .globl	_Z3addPii
// _ZZ3addPiiE1s has been demoted

.visible .entry _Z3addPii(
	.param .u64 .ptr .align 1 _Z3addPii_param_0,
	.param .u32 _Z3addPii_param_1
)
{
	.reg .b32 	%r<12>;
	.reg .b64 	%rd<5>;
	// demoted variable
	.shared .align 4 .b8 _ZZ3addPiiE1s[256];
	ld.param.u64 	%rd1, [_Z3addPii_param_0];
	ld.param.u32 	%r1, [_Z3addPii_param_1];
	cvta.to.global.u64 	%rd2, %rd1;
	mov.u32 	%r2, %tid.x;
	not.b32 	%r3, %r2;
	add.s32 	%r4, %r1, %r3;
	mul.wide.u32 	%rd3, %r2, 4;
	add.s64 	%rd4, %rd2, %rd3;
	ld.global.u32 	%r5, [%rd4];
	shl.b32 	%r6, %r2, 2;
	mov.u32 	%r7, _ZZ3addPiiE1s;
	add.s32 	%r8, %r7, %r6;
	st.shared.u32 	[%r8], %r5;
	bar.sync 	0;
	shl.b32 	%r9, %r4, 2;
	add.s32 	%r10, %r7, %r9;
	ld.shared.u32 	%r11, [%r10];
	st.global.u32 	[%rd4], %r11;
	ret;

}


// ===== COMPILED SASS (sm_100) =====

	.target	sm_100

	.elftype	@"ET_EXEC"


//--------------------- .note.nv.tkinfo           --------------------------
	.section	.note.nv.tkinfo,"",@"SHT_NOTE"
	.sectionflags	@"SHF_NOTE_NV_TKINFO"
	.tkinfo
        /*0018*/ 	.word	0x00000002
        /*0030*/ 	.string	""
        /*0030*/ 	.string	"ptxas"
        /*0030*/ 	.string	"Cuda compilation tools, release 13.0, V13.0.88"
        /*0030*/ 	.string	"Build cuda_13.0.r13.0/compiler.36424714_0"
        /*0030*/ 	.string	"-arch sm_100 -m 64 "



//--------------------- .note.nv.cuinfo           --------------------------
	.section	.note.nv.cuinfo,"",@"SHT_NOTE"
	.sectionflags	@"SHF_NOTE_NV_CUINFO"
        /*0018*/ 	.short	0x0002
        /*001a*/ 	.short	0x0064
        /*001c*/ 	.short	0x0082
	.zero		2


//--------------------- .nv.info                  --------------------------
	.section	.nv.info,"",@"SHT_CUDA_INFO"
	.align	4


	//----- nvinfo : EIATTR_REGCOUNT
	.align		4
        /*0000*/ 	.byte	0x04, 0x2f
        /*0002*/ 	.short	(.L_1 - .L_0)
	.align		4
.L_0:
        /*0004*/ 	.word	index@(_Z3addPii)
        /*0008*/ 	.word	0x0000000a


	//----- nvinfo : EIATTR_FRAME_SIZE
	.align		4
.L_1:
        /*000c*/ 	.byte	0x04, 0x11
        /*000e*/ 	.short	(.L_3 - .L_2)
	.align		4
.L_2:
        /*0010*/ 	.word	index@(_Z3addPii)
        /*0014*/ 	.word	0x00000000


	//----- nvinfo : EIATTR_MIN_STACK_SIZE
	.align		4
.L_3:
        /*0018*/ 	.byte	0x04, 0x12
        /*001a*/ 	.short	(.L_5 - .L_4)
	.align		4
.L_4:
        /*001c*/ 	.word	index@(_Z3addPii)
        /*0020*/ 	.word	0x00000000
.L_5:


//--------------------- .nv.compat                --------------------------
	.section	.nv.compat,"",@"SHT_CUDA_COMPAT_INFO"
	.align	4
        /*0000*/ 	.byte	0x02, 0x09, 0x00, 0x00, 0x02, 0x02, 0x01, 0x00, 0x02, 0x05, 0x05, 0x00, 0x03, 0x07, 0x01, 0x01
        /*0010*/ 	.byte	0x02, 0x03, 0x00, 0x00, 0x02, 0x06, 0x01, 0x00, 0x04, 0x0b, 0x08, 0x00, 0x09, 0x00, 0x00, 0x00
        /*0020*/ 	.byte	0x00, 0x00, 0x00, 0x00


//--------------------- .nv.info._Z3addPii        --------------------------
	.section	.nv.info._Z3addPii,"",@"SHT_CUDA_INFO"
	.sectionflags	@""
	.align	4


	//----- nvinfo : EIATTR_CUDA_API_VERSION
	.align		4
        /*0000*/ 	.byte	0x04, 0x37
        /*0002*/ 	.short	(.L_7 - .L_6)
.L_6:
        /*0004*/ 	.word	0x00000082


	//----- nvinfo : EIATTR_KPARAM_INFO
	.align		4
.L_7:
        /*0008*/ 	.byte	0x04, 0x17
        /*000a*/ 	.short	(.L_9 - .L_8)
.L_8:
        /*000c*/ 	.word	0x00000000
        /*0010*/ 	.short	0x0001
        /*0012*/ 	.short	0x0008
        /*0014*/ 	.byte	0x00, 0xf0, 0x11, 0x00


	//----- nvinfo : EIATTR_KPARAM_INFO
	.align		4
.L_9:
        /*0018*/ 	.byte	0x04, 0x17
        /*001a*/ 	.short	(.L_11 - .L_10)
.L_10:
        /*001c*/ 	.word	0x00000000
        /*0020*/ 	.short	0x0000
        /*0022*/ 	.short	0x0000
        /*0024*/ 	.byte	0x00, 0xf5, 0x21, 0x00


	//----- nvinfo : EIATTR_SPARSE_MMA_MASK
	.align		4
.L_11:
        /*0028*/ 	.byte	0x03, 0x50
        /*002a*/ 	.short	0x0000


	//----- nvinfo : EIATTR_MAXREG_COUNT
	.align		4
        /*002c*/ 	.byte	0x03, 0x1b
        /*002e*/ 	.short	0x00ff


	//----- nvinfo : EIATTR_NUM_BARRIERS
	.align		4
        /*0030*/ 	.byte	0x02, 0x4c
        /*0032*/ 	.byte	0x01
	.zero		1


	//----- nvinfo : EIATTR_MERCURY_ISA_VERSION
	.align		4
        /*0034*/ 	.byte	0x03, 0x5f
        /*0036*/ 	.short	0x0101


	//----- nvinfo : EIATTR_VRC_CTA_INIT_COUNT
	.align		4
        /*0038*/ 	.byte	0x02, 0x4a
	.zero		1
	.zero		1


	//----- nvinfo : EIATTR_EXIT_INSTR_OFFSETS
	.align		4
        /*003c*/ 	.byte	0x04, 0x1c
        /*003e*/ 	.short	(.L_13 - .L_12)


	//   ....[0]....
.L_12:
        /*0040*/ 	.word	0x00000120


	//----- nvinfo : EIATTR_CBANK_PARAM_SIZE
	.align		4
.L_13:
        /*0044*/ 	.byte	0x03, 0x19
        /*0046*/ 	.short	0x000c


	//----- nvinfo : EIATTR_PARAM_CBANK
	.align		4
        /*0048*/ 	.byte	0x04, 0x0a
        /*004a*/ 	.short	(.L_15 - .L_14)
	.align		4
.L_14:
        /*004c*/ 	.word	index@(.nv.constant0._Z3addPii)
        /*0050*/ 	.short	0x0380
        /*0052*/ 	.short	0x000c


	//----- nvinfo : EIATTR_SW_WAR
	.align		4
.L_15:
        /*0054*/ 	.byte	0x04, 0x36
        /*0056*/ 	.short	(.L_17 - .L_16)
.L_16:
        /*0058*/ 	.word	0x00000008
.L_17:


//--------------------- .nv.callgraph             --------------------------
	.section	.nv.callgraph,"",@"SHT_CUDA_CALLGRAPH"
	.align	4
	.sectionentsize	8
	.align		4
        /*0000*/ 	.word	0x00000000
	.align		4
        /*0004*/ 	.word	0xffffffff
	.align		4
        /*0008*/ 	.word	0x00000000
	.align		4
        /*000c*/ 	.word	0xfffffffe
	.align		4
        /*0010*/ 	.word	0x00000000
	.align		4
        /*0014*/ 	.word	0xfffffffd
	.align		4
        /*0018*/ 	.word	0x00000000
	.align		4
        /*001c*/ 	.word	0xfffffffc


//--------------------- .text._Z3addPii           --------------------------
	.section	.text._Z3addPii,"ax",@progbits
	.align	128
        .global         _Z3addPii
        .type           _Z3addPii,@function
        .size           _Z3addPii,(.L_x_1 - _Z3addPii)
        .other          _Z3addPii,@"STO_CUDA_ENTRY STV_DEFAULT"
_Z3addPii:
.text._Z3addPii:
[----:B------:R-:W-:Y:S01]  /*0000*/  LDC R1, c[0x0][0x37c] ;  /* 0x0000df00ff017b82 */ /* 0x000fe20000000800 */
[----:B------:R-:W0:Y:S07]  /*0010*/  S2R R5, SR_TID.X ;  /* 0x0000000000057919 */ /* 0x000e2e0000002100 */
[----:B------:R-:W0:Y:S01]  /*0020*/  LDC.64 R2, c[0x0][0x380] ;  /* 0x0000e000ff027b82 */ /* 0x000e220000000a00 */
[----:B------:R-:W1:Y:S01]  /*0030*/  LDCU.64 UR6, c[0x0][0x358] ;  /* 0x00006b00ff0677ac */ /* 0x000e620008000a00 */
[----:B------:R-:W2:Y:S01]  /*0040*/  LDCU UR8, c[0x0][0x388] ;  /* 0x00007100ff0877ac */ /* 0x000ea20008000800 */
[----:B0-----:R-:W-:-:S05]  /*0050*/  IMAD.WIDE.U32 R2, R5, 0x4, R2 ;  /* 0x0000000405027825 */ /* 0x001fca00078e0002 */
[----:B-1----:R-:W3:Y:S01]  /*0060*/  LDG.E R4, desc[UR6][R2.64] ;  /* 0x0000000602047981 */ /* 0x002ee2000c1e1900 */
[----:B------:R-:W0:Y:S01]  /*0070*/  S2UR UR5, SR_CgaCtaId ;  /* 0x00000000000579c3 */ /* 0x000e220000008800 */
[----:B------:R-:W-:Y:S01]  /*0080*/  UMOV UR4, 0x400 ;  /* 0x0000040000047882 */ /* 0x000fe20000000000 */
[----:B------:R-:W-:-:S05]  /*0090*/  LOP3.LUT R0, RZ, R5, RZ, 0x33, !PT ;  /* 0x00000005ff007212 */ /* 0x000fca00078e33ff */
[----:B--2---:R-:W-:Y:S01]  /*00a0*/  VIADD R0, R0, UR8 ;  /* 0x0000000800007c36 */ /* 0x004fe20008000000 */
[----:B0-----:R-:W-:-:S06]  /*00b0*/  ULEA UR4, UR5, UR4, 0x18 ;  /* 0x0000000405047291 */ /* 0x001fcc000f8ec0ff */
[----:B------:R-:W-:Y:S02]  /*00c0*/  LEA R5, R5, UR4, 0x2 ;  /* 0x0000000405057c11 */ /* 0x000fe4000f8e10ff */
[----:B------:R-:W-:-:S03]  /*00d0*/  LEA R0, R0, UR4, 0x2 ;  /* 0x0000000400007c11 */ /* 0x000fc6000f8e10ff */
[----:B---3--:R-:W-:Y:S01]  /*00e0*/  STS [R5], R4 ;  /* 0x0000000405007388 */ /* 0x008fe20000000800 */
[----:B------:R-:W-:Y:S06]  /*00f0*/  BAR.SYNC.DEFER_BLOCKING 0x0 ;  /* 0x0000000000007b1d */ /* 0x000fec0000010000 */
[----:B------:R-:W0:Y:S04]  /*0100*/  LDS R7, [R0] ;  /* 0x0000000000077984 */ /* 0x000e280000000800 */
[----:B0-----:R-:W-:Y:S01]  /*0110*/  STG.E desc[UR6][R2.64], R7 ;  /* 0x0000000702007986 */ /* 0x001fe2000c101906 */
[----:B------:R-:W-:Y:S05]  /*0120*/  EXIT ;  /* 0x000000000000794d */ /* 0x000fea0003800000 */
.L_x_0:
[----:B------:R-:W-:-:S00]  /*0130*/  BRA `(.L_x_0) ;  /* 0xfffffffc00fc7947 */ /* 0x000fc0000383ffff */
[----:B------:R-:W-:-:S00]  /*0140*/  NOP ;  /* 0x0000000000007918 */ /* 0x000fc00000000000 */
        /* <DEDUP_REMOVED lines=11> */
.L_x_1:


//--------------------- .nv.shared._Z3addPii      --------------------------
	.section	.nv.shared._Z3addPii,"aw",@nobits
	.sectionflags	@""
	.align	4
.nv.shared._Z3addPii:
	.zero		1280


//--------------------- .nv.shared.reserved.0     --------------------------
	.section	.nv.shared.reserved.0,"aw",@nobits
	.weak		__nv_reservedSMEM_offset_0_alias
	.size		__nv_reservedSMEM_offset_0_alias, 0, 64
	.other		__nv_reservedSMEM_offset_0_alias,@"STO_CUDA_RESERVED_SHARED STV_DEFAULT"
__nv_reservedSMEM_offset_0_alias:
	.zero		0
	.zero		64


//--------------------- .nv.constant0._Z3addPii   --------------------------
	.section	.nv.constant0._Z3addPii,"a",@progbits
	.sectionflags	@""
	.align	4
.nv.constant0._Z3addPii:
	.zero		908


//--------------------- SYMBOLS --------------------------

	.type		.nv.reservedSmem.offset0,@object
	.size		.nv.reservedSmem.offset0,0x4
	.type		.nv.reservedSmem.cap,@object
	.size		.nv.reservedSmem.cap,0x4
